//
// Generated by NVIDIA NVVM Compiler
//
// Compiler Build ID: CL-36424714
// Cuda compilation tools, release 13.0, V13.0.88
// Based on NVVM 20.0.0
//

.version 9.0
.target sm_100
.address_size 64

	// .globl	_Z3addiiPi
.extern .func  (.param .b32 func_retval0) vprintf
(
	.param .b64 vprintf_param_0,
	.param .b64 vprintf_param_1
)
;
.global .align 1 .b8 $str[12] = {67, 97, 108, 99, 117, 108, 97, 116, 101, 33, 10};

.visible .entry _Z3addiiPi(
	.param .u32 _Z3addiiPi_param_0,
	.param .u32 _Z3addiiPi_param_1,
	.param .u64 .ptr .align 1 _Z3addiiPi_param_2
)
{
	.reg .b32 	%r<6>;
	.reg .b64 	%rd<5>;

	ld.param.u32 	%r1, [_Z3addiiPi_param_0];
	ld.param.u32 	%r2, [_Z3addiiPi_param_1];
	ld.param.u64 	%rd1, [_Z3addiiPi_param_2];
	cvta.to.global.u64 	%rd2, %rd1;
	mov.u64 	%rd3, $str;
	cvta.global.u64 	%rd4, %rd3;
	{ // callseq 0, 0
	.param .b64 param0;
	st.param.b64 	[param0], %rd4;
	.param .b64 param1;
	st.param.b64 	[param1], 0;
	.param .b32 retval0;
	call.uni (retval0), 
	vprintf, 
	(
	param0, 
	param1
	);
	ld.param.b32 	%r3, [retval0];
	} // callseq 0
	add.s32 	%r5, %r2, %r1;
	st.global.u32 	[%rd2], %r5;
	ret;

}


// ===== COMPILED SASS (sm_100) =====

	.target	sm_100

	.elftype	@"ET_EXEC"


//--------------------- .note.nv.tkinfo           --------------------------
	.section	.note.nv.tkinfo,"",@"SHT_NOTE"
	.sectionflags	@"SHF_NOTE_NV_TKINFO"
	.tkinfo
        /*0018*/ 	.word	0x00000002
        /*0030*/ 	.string	""
        /*0030*/ 	.string	"ptxas"
        /*0030*/ 	.string	"Cuda compilation tools, release 13.0, V13.0.88"
        /*0030*/ 	.string	"Build cuda_13.0.r13.0/compiler.36424714_0"
        /*0030*/ 	.string	"-arch sm_100 -m 64 "



//--------------------- .note.nv.cuinfo           --------------------------
	.section	.note.nv.cuinfo,"",@"SHT_NOTE"
	.sectionflags	@"SHF_NOTE_NV_CUINFO"
        /*0018*/ 	.short	0x0002
        /*001a*/ 	.short	0x0064
        /*001c*/ 	.short	0x0082
	.zero		2


//--------------------- .nv.info                  --------------------------
	.section	.nv.info,"",@"SHT_CUDA_INFO"
	.align	4


	//----- nvinfo : EIATTR_REGCOUNT
	.align		4
        /*0000*/ 	.byte	0x04, 0x2f
        /*0002*/ 	.short	(.L_2 - .L_1)
	.align		4
.L_1:
        /*0004*/ 	.word	index@(_Z3addiiPi)
        /*0008*/ 	.word	0x00000018


	//----- nvinfo : EIATTR_FRAME_SIZE
	.align		4
.L_2:
        /*000c*/ 	.byte	0x04, 0x11
        /*000e*/ 	.short	(.L_4 - .L_3)
	.align		4
.L_3:
        /*0010*/ 	.word	index@(_Z3addiiPi)
        /*0014*/ 	.word	0x00000000


	//----- nvinfo : EIATTR_MIN_STACK_SIZE
	.align		4
.L_4:
        /*0018*/ 	.byte	0x04, 0x12
        /*001a*/ 	.short	(.L_6 - .L_5)
	.align		4
.L_5:
        /*001c*/ 	.word	index@(_Z3addiiPi)
        /*0020*/ 	.word	0x00000000
.L_6:


//--------------------- .nv.compat                --------------------------
	.section	.nv.compat,"",@"SHT_CUDA_COMPAT_INFO"
	.align	4
        /*0000*/ 	.byte	0x02, 0x09, 0x00, 0x00, 0x02, 0x02, 0x01, 0x00, 0x02, 0x05, 0x05, 0x00, 0x03, 0x07, 0x01, 0x01
        /*0010*/ 	.byte	0x02, 0x03, 0x00, 0x00, 0x02, 0x06, 0x01, 0x00, 0x04, 0x0b, 0x08, 0x00, 0x09, 0x00, 0x00, 0x00
        /*0020*/ 	.byte	0x00, 0x00, 0x00, 0x00


//--------------------- .nv.info._Z3addiiPi       --------------------------
	.section	.nv.info._Z3addiiPi,"",@"SHT_CUDA_INFO"
	.sectionflags	@""
	.align	4


	//----- nvinfo : EIATTR_CUDA_API_VERSION
	.align		4
        /*0000*/ 	.byte	0x04, 0x37
        /*0002*/ 	.short	(.L_8 - .L_7)
.L_7:
        /*0004*/ 	.word	0x00000082


	//----- nvinfo : EIATTR_KPARAM_INFO
	.align		4
.L_8:
        /*0008*/ 	.byte	0x04, 0x17
        /*000a*/ 	.short	(.L_10 - .L_9)
.L_9:
        /*000c*/ 	.word	0x00000000
        /*0010*/ 	.short	0x0002
        /*0012*/ 	.short	0x0008
        /*0014*/ 	.byte	0x00, 0xf5, 0x21, 0x00


	//----- nvinfo : EIATTR_KPARAM_INFO
	.align		4
.L_10:
        /*0018*/ 	.byte	0x04, 0x17
        /*001a*/ 	.short	(.L_12 - .L_11)
.L_11:
        /*001c*/ 	.word	0x00000000
        /*0020*/ 	.short	0x0001
        /*0022*/ 	.short	0x0004
        /*0024*/ 	.byte	0x00, 0xf0, 0x11, 0x00


	//----- nvinfo : EIATTR_KPARAM_INFO
	.align		4
.L_12:
        /*0028*/ 	.byte	0x04, 0x17
        /*002a*/ 	.short	(.L_14 - .L_13)
.L_13:
        /*002c*/ 	.word	0x00000000
        /*0030*/ 	.short	0x0000
        /*0032*/ 	.short	0x0000
        /*0034*/ 	.byte	0x00, 0xf0, 0x11, 0x00


	//----- nvinfo : EIATTR_SPARSE_MMA_MASK
	.align		4
.L_14:
        /*0038*/ 	.byte	0x03, 0x50
        /*003a*/ 	.short	0x0000


	//----- nvinfo : EIATTR_MAXREG_COUNT
	.align		4
        /*003c*/ 	.byte	0x03, 0x1b
        /*003e*/ 	.short	0x00ff


	//----- nvinfo : EIATTR_EXTERNS
	.align		4
        /*0040*/ 	.byte	0x04, 0x0f
        /*0042*/ 	.short	(.L_16 - .L_15)


	//   ....[0]....
	.align		4
.L_15:
        /*0044*/ 	.word	index@(vprintf)


	//----- nvinfo : EIATTR_MERCURY_ISA_VERSION
	.align		4
.L_16:
        /*0048*/ 	.byte	0x03, 0x5f
        /*004a*/ 	.short	0x0101


	//----- nvinfo : EIATTR_VRC_CTA_INIT_COUNT
	.align		4
        /*004c*/ 	.byte	0x02, 0x4a
	.zero		1
	.zero		1


	//----- nvinfo : EIATTR_SYSCALL_OFFSETS
	.align		4
        /*0050*/ 	.byte	0x04, 0x46
        /*0052*/ 	.short	(.L_18 - .L_17)


	//   ....[0]....
.L_17:
        /*0054*/ 	.word	0x00000090


	//----- nvinfo : EIATTR_EXIT_INSTR_OFFSETS
	.align		4
.L_18:
        /*0058*/ 	.byte	0x04, 0x1c
        /*005a*/ 	.short	(.L_20 - .L_19)


	//   ....[0]....
.L_19:
        /*005c*/ 	.word	0x000000e0


	//----- nvinfo : EIATTR_CBANK_PARAM_SIZE
	.align		4
.L_20:
        /*0060*/ 	.byte	0x03, 0x19
        /*0062*/ 	.short	0x0010


	//----- nvinfo : EIATTR_PARAM_CBANK
	.align		4
        /*0064*/ 	.byte	0x04, 0x0a
        /*0066*/ 	.short	(.L_22 - .L_21)
	.align		4
.L_21:
        /*0068*/ 	.word	index@(.nv.constant0._Z3addiiPi)
        /*006c*/ 	.short	0x0380
        /*006e*/ 	.short	0x0010


	//----- nvinfo : EIATTR_SW_WAR
	.align		4
.L_22:
        /*0070*/ 	.byte	0x04, 0x36
        /*0072*/ 	.short	(.L_24 - .L_23)
.L_23:
        /*0074*/ 	.word	0x00000008
.L_24:


//--------------------- .nv.callgraph             --------------------------
	.section	.nv.callgraph,"",@"SHT_CUDA_CALLGRAPH"
	.align	4
	.sectionentsize	8
	.align		4
        /*0000*/ 	.word	0x00000000
	.align		4
        /*0004*/ 	.word	0xffffffff
	.align		4
        /*0008*/ 	.word	index@(_Z3addiiPi)
	.align		4
        /*000c*/ 	.word	index@(vprintf)
	.align		4
        /*0010*/ 	.word	0x00000000
	.align		4
        /*0014*/ 	.word	0xfffffffe
	.align		4
        /*0018*/ 	.word	0x00000000
	.align		4
        /*001c*/ 	.word	0xfffffffd
	.align		4
        /*0020*/ 	.word	0x00000000
	.align		4
        /*0024*/ 	.word	0xfffffffc


//--------------------- .nv.constant4             --------------------------
	.section	.nv.constant4,"a",@progbits
	.align	8
	.align		8
.nv.constant4:
        /*0000*/ 	.dword	vprintf
	.align		8
        /*0008*/ 	.dword	$str


//--------------------- .text._Z3addiiPi          --------------------------
	.section	.text._Z3addiiPi,"ax",@progbits
	.align	128
        .global         _Z3addiiPi
        .type           _Z3addiiPi,@function
        .size           _Z3addiiPi,(.L_x_2 - _Z3addiiPi)
        .other          _Z3addiiPi,@"STO_CUDA_ENTRY STV_DEFAULT"
_Z3addiiPi:
.text._Z3addiiPi:
[----:B------:R-:W0:Y:S01]  /*0000*/  LDC R1, c[0x0][0x37c] ;  /* 0x0000df00ff017b82 */ /* 0x000e220000000800 */
[----:B------:R-:W-:Y:S01]  /*0010*/  MOV R0, 0x0 ;  /* 0x0000000000007802 */ /* 0x000fe20000000f00 */
[----:B------:R-:W1:Y:S01]  /*0020*/  LDCU.64 UR4, c[0x4][0x8] ;  /* 0x01000100ff0477ac */ /* 0x000e620008000a00 */
[----:B------:R-:W-:-:S05]  /*0030*/  CS2R R6, SRZ ;  /* 0x0000000000067805 */ /* 0x000fca000001ff00 */
[----:B------:R2:W3:Y:S01]  /*0040*/  LDC.64 R2, c[0x4][R0] ;  /* 0x0100000000027b82 */ /* 0x0004e20000000a00 */
[----:B------:R-:W4:Y:S01]  /*0050*/  LDCU.64 UR36, c[0x0][0x358] ;  /* 0x00006b00ff2477ac */ /* 0x000f220008000a00 */
[----:B-1----:R-:W-:Y:S02]  /*0060*/  IMAD.U32 R4, RZ, RZ, UR4 ;  /* 0x00000004ff047e24 */ /* 0x002fe4000f8e00ff */
[----:B--2---:R-:W-:-:S07]  /*0070*/  IMAD.U32 R5, RZ, RZ, UR5 ;  /* 0x00000005ff057e24 */ /* 0x004fce000f8e00ff */
[----:B------:R-:W-:-:S07]  /*0080*/  LEPC R20, `(.L_x_0) ;  /* 0x000000001014794e */ /* 0x000fce0000000000 */
[----:B0--34-:R-:W-:Y:S05]  /*0090*/  CALL.ABS.NOINC R2 ;  /* 0x0000000002007343 */ /* 0x019fea0003c00000 */
.L_x_0:
[----:B------:R-:W0:Y:S08]  /*00a0*/  LDC.64 R4, c[0x0][0x380] ;  /* 0x0000e000ff047b82 */ /* 0x000e300000000a00 */
[----:B------:R-:W1:Y:S01]  /*00b0*/  LDC.64 R2, c[0x0][0x388] ;  /* 0x0000e200ff027b82 */ /* 0x000e620000000a00 */
[----:B0-----:R-:W-:-:S05]  /*00c0*/  IMAD.IADD R5, R5, 0x1, R4 ;  /* 0x0000000105057824 */ /* 0x001fca00078e0204 */
[----:B-1----:R-:W-:Y:S01]  /*00d0*/  STG.E desc[UR36][R2.64], R5 ;  /* 0x0000000502007986 */ /* 0x002fe2000c101924 */
[----:B------:R-:W-:Y:S05]  /*00e0*/  EXIT ;  /* 0x000000000000794d */ /* 0x000fea0003800000 */
.L_x_1:
[----:B------:R-:W-:-:S00]  /*00f0*/  BRA `(.L_x_1) ;  /* 0xfffffffc00fc7947 */ /* 0x000fc0000383ffff */
[----:B------:R-:W-:-:S00]  /*0100*/  NOP ;  /* 0x0000000000007918 */ /* 0x000fc00000000000 */
[----:B------:R-:W-:-:S00]  /*0110*/  NOP ;  /* 0x0000000000007918 */ /* 0x000fc00000000000 */
[----:B------:R-:W-:-:S00]  /*0120*/  NOP ;  /* 0x0000000000007918 */ /* 0x000fc00000000000 */
[----:B------:R-:W-:-:S00]  /*0130*/  NOP ;  /* 0x0000000000007918 */ /* 0x000fc00000000000 */
[----:B------:R-:W-:-:S00]  /*0140*/  NOP ;  /* 0x0000000000007918 */ /* 0x000fc00000000000 */
[----:B------:R-:W-:-:S00]  /*0150*/  NOP ;  /* 0x0000000000007918 */ /* 0x000fc00000000000 */
[----:B------:R-:W-:-:S00]  /*0160*/  NOP ;  /* 0x0000000000007918 */ /* 0x000fc00000000000 */
[----:B------:R-:W-:-:S00]  /*0170*/  NOP ;  /* 0x0000000000007918 */ /* 0x000fc00000000000 */
.L_x_2:


//--------------------- .nv.global.init           --------------------------
	.section	.nv.global.init,"aw",@progbits
.nv.global.init:
	.type		$str,@object
	.size		$str,(.L_0 - $str)
$str:
        /*0000*/ 	.byte	0x43, 0x61, 0x6c, 0x63, 0x75, 0x6c, 0x61, 0x74, 0x65, 0x21, 0x0a, 0x00
.L_0:


//--------------------- .nv.shared.reserved.0     --------------------------
	.section	.nv.shared.reserved.0,"aw",@nobits
	.weak		__nv_reservedSMEM_offset_0_alias
	.size		__nv_reservedSMEM_offset_0_alias, 0, 64
	.other		__nv_reservedSMEM_offset_0_alias,@"STO_CUDA_RESERVED_SHARED STV_DEFAULT"
__nv_reservedSMEM_offset_0_alias:
	.zero		0
	.zero		64


//--------------------- .nv.constant0._Z3addiiPi  --------------------------
	.section	.nv.constant0._Z3addiiPi,"a",@progbits
	.sectionflags	@""
	.align	4
.nv.constant0._Z3addiiPi:
	.zero		912


//--------------------- SYMBOLS --------------------------

	.type		.nv.reservedSmem.offset0,@object
	.size		.nv.reservedSmem.offset0,0x4
	.type		vprintf,@function
